//
// Generated by NVIDIA NVVM Compiler
//
// Compiler Build ID: CL-36424714
// Cuda compilation tools, release 13.0, V13.0.88
// Based on NVVM 20.0.0
//

.version 9.0
.target sm_100
.address_size 64

	// .globl	_Z9addVectorPiS_S_

.visible .entry _Z9addVectorPiS_S_(
	.param .u64 .ptr .align 1 _Z9addVectorPiS_S__param_0,
	.param .u64 .ptr .align 1 _Z9addVectorPiS_S__param_1,
	.param .u64 .ptr .align 1 _Z9addVectorPiS_S__param_2
)
{
	.reg .b32 	%r<8>;
	.reg .b64 	%rd<11>;

	ld.param.u64 	%rd1, [_Z9addVectorPiS_S__param_0];
	ld.param.u64 	%rd2, [_Z9addVectorPiS_S__param_1];
	ld.param.u64 	%rd3, [_Z9addVectorPiS_S__param_2];
	cvta.to.global.u64 	%rd4, %rd1;
	cvta.to.global.u64 	%rd5, %rd3;
	cvta.to.global.u64 	%rd6, %rd2;
	mov.u32 	%r1, %ctaid.x;
	mov.u32 	%r2, %ntid.x;
	mov.u32 	%r3, %tid.x;
	mad.lo.s32 	%r4, %r1, %r2, %r3;
	mul.wide.s32 	%rd7, %r4, 4;
	add.s64 	%rd8, %rd6, %rd7;
	ld.global.u32 	%r5, [%rd8];
	add.s64 	%rd9, %rd5, %rd7;
	ld.global.u32 	%r6, [%rd9];
	add.s32 	%r7, %r6, %r5;
	add.s64 	%rd10, %rd4, %rd7;
	st.global.u32 	[%rd10], %r7;
	ret;

}


// ===== COMPILED SASS (sm_100) =====

	.target	sm_100

	.elftype	@"ET_EXEC"


//--------------------- .note.nv.tkinfo           --------------------------
	.section	.note.nv.tkinfo,"",@"SHT_NOTE"
	.sectionflags	@"SHF_NOTE_NV_TKINFO"
	.tkinfo
        /*0018*/ 	.word	0x00000002
        /*0030*/ 	.string	""
        /*0030*/ 	.string	"ptxas"
        /*0030*/ 	.string	"Cuda compilation tools, release 13.0, V13.0.88"
        /*0030*/ 	.string	"Build cuda_13.0.r13.0/compiler.36424714_0"
        /*0030*/ 	.string	"-arch sm_100 -m 64 "



//--------------------- .note.nv.cuinfo           --------------------------
	.section	.note.nv.cuinfo,"",@"SHT_NOTE"
	.sectionflags	@"SHF_NOTE_NV_CUINFO"
        /*0018*/ 	.short	0x0002
        /*001a*/ 	.short	0x0064
        /*001c*/ 	.short	0x0082
	.zero		2


//--------------------- .nv.info                  --------------------------
	.section	.nv.info,"",@"SHT_CUDA_INFO"
	.align	4


	//----- nvinfo : EIATTR_REGCOUNT
	.align		4
        /*0000*/ 	.byte	0x04, 0x2f
        /*0002*/ 	.short	(.L_1 - .L_0)
	.align		4
.L_0:
        /*0004*/ 	.word	index@(_Z9addVectorPiS_S_)
        /*0008*/ 	.word	0x0000000c


	//----- nvinfo : EIATTR_FRAME_SIZE
	.align		4
.L_1:
        /*000c*/ 	.byte	0x04, 0x11
        /*000e*/ 	.short	(.L_3 - .L_2)
	.align		4
.L_2:
        /*0010*/ 	.word	index@(_Z9addVectorPiS_S_)
        /*0014*/ 	.word	0x00000000


	//----- nvinfo : EIATTR_MIN_STACK_SIZE
	.align		4
.L_3:
        /*0018*/ 	.byte	0x04, 0x12
        /*001a*/ 	.short	(.L_5 - .L_4)
	.align		4
.L_4:
        /*001c*/ 	.word	index@(_Z9addVectorPiS_S_)
        /*0020*/ 	.word	0x00000000
.L_5:


//--------------------- .nv.compat                --------------------------
	.section	.nv.compat,"",@"SHT_CUDA_COMPAT_INFO"
	.align	4
        /*0000*/ 	.byte	0x02, 0x09, 0x00, 0x00, 0x02, 0x02, 0x01, 0x00, 0x02, 0x05, 0x05, 0x00, 0x03, 0x07, 0x01, 0x01
        /*0010*/ 	.byte	0x02, 0x03, 0x00, 0x00, 0x02, 0x06, 0x01, 0x00, 0x04, 0x0b, 0x08, 0x00, 0x09, 0x00, 0x00, 0x00
        /*0020*/ 	.byte	0x00, 0x00, 0x00, 0x00


//--------------------- .nv.info._Z9addVectorPiS_S_ --------------------------
	.section	.nv.info._Z9addVectorPiS_S_,"",@"SHT_CUDA_INFO"
	.sectionflags	@""
	.align	4


	//----- nvinfo : EIATTR_CUDA_API_VERSION
	.align		4
        /*0000*/ 	.byte	0x04, 0x37
        /*0002*/ 	.short	(.L_7 - .L_6)
.L_6:
        /*0004*/ 	.word	0x00000082


	//----- nvinfo : EIATTR_KPARAM_INFO
	.align		4
.L_7:
        /*0008*/ 	.byte	0x04, 0x17
        /*000a*/ 	.short	(.L_9 - .L_8)
.L_8:
        /*000c*/ 	.word	0x00000000
        /*0010*/ 	.short	0x0002
        /*0012*/ 	.short	0x0010
        /*0014*/ 	.byte	0x00, 0xf5, 0x21, 0x00


	//----- nvinfo : EIATTR_KPARAM_INFO
	.align		4
.L_9:
        /*0018*/ 	.byte	0x04, 0x17
        /*001a*/ 	.short	(.L_11 - .L_10)
.L_10:
        /*001c*/ 	.word	0x00000000
        /*0020*/ 	.short	0x0001
        /*0022*/ 	.short	0x0008
        /*0024*/ 	.byte	0x00, 0xf5, 0x21, 0x00


	//----- nvinfo : EIATTR_KPARAM_INFO
	.align		4
.L_11:
        /*0028*/ 	.byte	0x04, 0x17
        /*002a*/ 	.short	(.L_13 - .L_12)
.L_12:
        /*002c*/ 	.word	0x00000000
        /*0030*/ 	.short	0x0000
        /*0032*/ 	.short	0x0000
        /*0034*/ 	.byte	0x00, 0xf5, 0x21, 0x00


	//----- nvinfo : EIATTR_SPARSE_MMA_MASK
	.align		4
.L_13:
        /*0038*/ 	.byte	0x03, 0x50
        /*003a*/ 	.short	0x0000


	//----- nvinfo : EIATTR_MAXREG_COUNT
	.align		4
        /*003c*/ 	.byte	0x03, 0x1b
        /*003e*/ 	.short	0x00ff


	//----- nvinfo : EIATTR_MERCURY_ISA_VERSION
	.align		4
        /*0040*/ 	.byte	0x03, 0x5f
        /*0042*/ 	.short	0x0101


	//----- nvinfo : EIATTR_VRC_CTA_INIT_COUNT
	.align		4
        /*0044*/ 	.byte	0x02, 0x4a
	.zero		1
	.zero		1


	//----- nvinfo : EIATTR_EXIT_INSTR_OFFSETS
	.align		4
        /*0048*/ 	.byte	0x04, 0x1c
        /*004a*/ 	.short	(.L_15 - .L_14)


	//   ....[0]....
.L_14:
        /*004c*/ 	.word	0x00000100


	//----- nvinfo : EIATTR_CBANK_PARAM_SIZE
	.align		4
.L_15:
        /*0050*/ 	.byte	0x03, 0x19
        /*0052*/ 	.short	0x0018


	//----- nvinfo : EIATTR_PARAM_CBANK
	.align		4
        /*0054*/ 	.byte	0x04, 0x0a
        /*0056*/ 	.short	(.L_17 - .L_16)
	.align		4
.L_16:
        /*0058*/ 	.word	index@(.nv.constant0._Z9addVectorPiS_S_)
        /*005c*/ 	.short	0x0380
        /*005e*/ 	.short	0x0018


	//----- nvinfo : EIATTR_SW_WAR
	.align		4
.L_17:
        /*0060*/ 	.byte	0x04, 0x36
        /*0062*/ 	.short	(.L_19 - .L_18)
.L_18:
        /*0064*/ 	.word	0x00000008
.L_19:


//--------------------- .nv.callgraph             --------------------------
	.section	.nv.callgraph,"",@"SHT_CUDA_CALLGRAPH"
	.align	4
	.sectionentsize	8
	.align		4
        /*0000*/ 	.word	0x00000000
	.align		4
        /*0004*/ 	.word	0xffffffff
	.align		4
        /*0008*/ 	.word	0x00000000
	.align		4
        /*000c*/ 	.word	0xfffffffe
	.align		4
        /*0010*/ 	.word	0x00000000
	.align		4
        /*0014*/ 	.word	0xfffffffd
	.align		4
        /*0018*/ 	.word	0x00000000
	.align		4
        /*001c*/ 	.word	0xfffffffc


//--------------------- .text._Z9addVectorPiS_S_  --------------------------
	.section	.text._Z9addVectorPiS_S_,"ax",@progbits
	.align	128
        .global         _Z9addVectorPiS_S_
        .type           _Z9addVectorPiS_S_,@function
        .size           _Z9addVectorPiS_S_,(.L_x_1 - _Z9addVectorPiS_S_)
        .other          _Z9addVectorPiS_S_,@"STO_CUDA_ENTRY STV_DEFAULT"
_Z9addVectorPiS_S_:
.text._Z9addVectorPiS_S_:
[----:B------:R-:W-:Y:S01]  /*0000*/  LDC R1, c[0x0][0x37c] ;  /* 0x0000df00ff017b82 */ /* 0x000fe20000000800 */
[----:B------:R-:W0:Y:S07]  /*0010*/  S2R R0, SR_TID.X ;  /* 0x0000000000007919 */ /* 0x000e2e0000002100 */
[----:B------:R-:W0:Y:S01]  /*0020*/  S2UR UR6, SR_CTAID.X ;  /* 0x00000000000679c3 */ /* 0x000e220000002500 */
[----:B------:R-:W1:Y:S07]  /*0030*/  LDCU.64 UR4, c[0x0][0x358] ;  /* 0x00006b00ff0477ac */ /* 0x000e6e0008000a00 */
[----:B------:R-:W0:Y:S08]  /*0040*/  LDC R9, c[0x0][0x360] ;  /* 0x0000d800ff097b82 */ /* 0x000e300000000800 */
[----:B------:R-:W2:Y:S08]  /*0050*/  LDC.64 R2, c[0x0][0x388] ;  /* 0x0000e200ff027b82 */ /* 0x000eb00000000a00 */
[----:B------:R-:W3:Y:S01]  /*0060*/  LDC.64 R4, c[0x0][0x390] ;  /* 0x0000e400ff047b82 */ /* 0x000ee20000000a00 */
[----:B0-----:R-:W-:-:S07]  /*0070*/  IMAD R9, R9, UR6, R0 ;  /* 0x0000000609097c24 */ /* 0x001fce000f8e0200 */
[----:B------:R-:W0:Y:S01]  /*0080*/  LDC.64 R6, c[0x0][0x380] ;  /* 0x0000e000ff067b82 */ /* 0x000e220000000a00 */
[----:B--2---:R-:W-:-:S06]  /*0090*/  IMAD.WIDE R2, R9, 0x4, R2 ;  /* 0x0000000409027825 */ /* 0x004fcc00078e0202 */
[----:B-1----:R-:W2:Y:S01]  /*00a0*/  LDG.E R2, desc[UR4][R2.64] ;  /* 0x0000000402027981 */ /* 0x002ea2000c1e1900 */
[----:B---3--:R-:W-:-:S06]  /*00b0*/  IMAD.WIDE R4, R9, 0x4, R4 ;  /* 0x0000000409047825 */ /* 0x008fcc00078e0204 */
[----:B------:R-:W2:Y:S01]  /*00c0*/  LDG.E R5, desc[UR4][R4.64] ;  /* 0x0000000404057981 */ /* 0x000ea2000c1e1900 */
[----:B0-----:R-:W-:Y:S01]  /*00d0*/  IMAD.WIDE R6, R9, 0x4, R6 ;  /* 0x0000000409067825 */ /* 0x001fe200078e0206 */
[----:B--2---:R-:W-:-:S05]  /*00e0*/  IADD3 R9, PT, PT, R2, R5, RZ ;  /* 0x0000000502097210 */ /* 0x004fca0007ffe0ff */
[----:B------:R-:W-:Y:S01]  /*00f0*/  STG.E desc[UR4][R6.64], R9 ;  /* 0x0000000906007986 */ /* 0x000fe2000c101904 */
[----:B------:R-:W-:Y:S05]  /*0100*/  EXIT ;  /* 0x000000000000794d */ /* 0x000fea0003800000 */
.L_x_0:
[----:B------:R-:W-:-:S00]  /*0110*/  BRA `(.L_x_0) ;  /* 0xfffffffc00fc7947 */ /* 0x000fc0000383ffff */
[----:B------:R-:W-:-:S00]  /*0120*/  NOP ;  /* 0x0000000000007918 */ /* 0x000fc00000000000 */
        /* <DEDUP_REMOVED lines=13> */
.L_x_1:


//--------------------- .nv.shared.reserved.0     --------------------------
	.section	.nv.shared.reserved.0,"aw",@nobits
	.weak		__nv_reservedSMEM_offset_0_alias
	.size		__nv_reservedSMEM_offset_0_alias, 0, 64
	.other		__nv_reservedSMEM_offset_0_alias,@"STO_CUDA_RESERVED_SHARED STV_DEFAULT"
__nv_reservedSMEM_offset_0_alias:
	.zero		0
	.zero		64


//--------------------- .nv.constant0._Z9addVectorPiS_S_ --------------------------
	.section	.nv.constant0._Z9addVectorPiS_S_,"a",@progbits
	.sectionflags	@""
	.align	4
.nv.constant0._Z9addVectorPiS_S_:
	.zero		920


//--------------------- SYMBOLS --------------------------

	.type		.nv.reservedSmem.offset0,@object
	.size		.nv.reservedSmem.offset0,0x4
